//
// Generated by NVIDIA NVVM Compiler
//
// Compiler Build ID: CL-36424714
// Cuda compilation tools, release 13.0, V13.0.88
// Based on NVVM 20.0.0
//

.version 9.0
.target sm_100
.address_size 64

	// .globl	_Z10cuda_hellov
.extern .func  (.param .b32 func_retval0) vprintf
(
	.param .b64 vprintf_param_0,
	.param .b64 vprintf_param_1
)
;
.global .align 1 .b8 $str[32] = {72, 101, 108, 108, 111, 32, 87, 111, 114, 108, 100, 32, 102, 114, 111, 109, 32, 116, 104, 114, 101, 97, 100, 32, 37, 100, 44, 32, 37, 100, 10};

.visible .entry _Z10cuda_hellov()
{
	.local .align 8 .b8 	__local_depot0[8];
	.reg .b64 	%SP;
	.reg .b64 	%SPL;
	.reg .b32 	%r<11>;
	.reg .b64 	%rd<5>;

	mov.u64 	%SPL, __local_depot0;
	cvta.local.u64 	%SP, %SPL;
	add.u64 	%rd1, %SP, 0;
	add.u64 	%rd2, %SPL, 0;
	mov.u32 	%r1, %tid.x;
	mov.u32 	%r2, %ctaid.x;
	mov.u32 	%r3, %ntid.x;
	mad.lo.s32 	%r4, %r2, %r3, %r1;
	mov.u32 	%r5, %tid.y;
	mov.u32 	%r6, %ctaid.y;
	mov.u32 	%r7, %ntid.y;
	mad.lo.s32 	%r8, %r6, %r7, %r5;
	st.local.v2.u32 	[%rd2], {%r4, %r8};
	mov.u64 	%rd3, $str;
	cvta.global.u64 	%rd4, %rd3;
	{ // callseq 0, 0
	.param .b64 param0;
	st.param.b64 	[param0], %rd4;
	.param .b64 param1;
	st.param.b64 	[param1], %rd1;
	.param .b32 retval0;
	call.uni (retval0), 
	vprintf, 
	(
	param0, 
	param1
	);
	ld.param.b32 	%r9, [retval0];
	} // callseq 0
	ret;

}


// ===== COMPILED SASS (sm_100) =====

	.target	sm_100

	.elftype	@"ET_EXEC"


//--------------------- .note.nv.tkinfo           --------------------------
	.section	.note.nv.tkinfo,"",@"SHT_NOTE"
	.sectionflags	@"SHF_NOTE_NV_TKINFO"
	.tkinfo
        /*0018*/ 	.word	0x00000002
        /*0030*/ 	.string	""
        /*0030*/ 	.string	"ptxas"
        /*0030*/ 	.string	"Cuda compilation tools, release 13.0, V13.0.88"
        /*0030*/ 	.string	"Build cuda_13.0.r13.0/compiler.36424714_0"
        /*0030*/ 	.string	"-arch sm_100 -m 64 "



//--------------------- .note.nv.cuinfo           --------------------------
	.section	.note.nv.cuinfo,"",@"SHT_NOTE"
	.sectionflags	@"SHF_NOTE_NV_CUINFO"
        /*0018*/ 	.short	0x0002
        /*001a*/ 	.short	0x0064
        /*001c*/ 	.short	0x0082
	.zero		2


//--------------------- .nv.info                  --------------------------
	.section	.nv.info,"",@"SHT_CUDA_INFO"
	.align	4


	//----- nvinfo : EIATTR_REGCOUNT
	.align		4
        /*0000*/ 	.byte	0x04, 0x2f
        /*0002*/ 	.short	(.L_2 - .L_1)
	.align		4
.L_1:
        /*0004*/ 	.word	index@(_Z10cuda_hellov)
        /*0008*/ 	.word	0x00000018


	//----- nvinfo : EIATTR_FRAME_SIZE
	.align		4
.L_2:
        /*000c*/ 	.byte	0x04, 0x11
        /*000e*/ 	.short	(.L_4 - .L_3)
	.align		4
.L_3:
        /*0010*/ 	.word	index@(_Z10cuda_hellov)
        /*0014*/ 	.word	0x00000008


	//----- nvinfo : EIATTR_MIN_STACK_SIZE
	.align		4
.L_4:
        /*0018*/ 	.byte	0x04, 0x12
        /*001a*/ 	.short	(.L_6 - .L_5)
	.align		4
.L_5:
        /*001c*/ 	.word	index@(_Z10cuda_hellov)
        /*0020*/ 	.word	0x00000008
.L_6:


//--------------------- .nv.compat                --------------------------
	.section	.nv.compat,"",@"SHT_CUDA_COMPAT_INFO"
	.align	4
        /*0000*/ 	.byte	0x02, 0x09, 0x00, 0x00, 0x02, 0x02, 0x01, 0x00, 0x02, 0x05, 0x05, 0x00, 0x03, 0x07, 0x01, 0x01
        /*0010*/ 	.byte	0x02, 0x03, 0x00, 0x00, 0x02, 0x06, 0x01, 0x00, 0x04, 0x0b, 0x08, 0x00, 0x09, 0x00, 0x00, 0x00
        /*0020*/ 	.byte	0x00, 0x00, 0x00, 0x00


//--------------------- .nv.info._Z10cuda_hellov  --------------------------
	.section	.nv.info._Z10cuda_hellov,"",@"SHT_CUDA_INFO"
	.sectionflags	@""
	.align	4


	//----- nvinfo : EIATTR_CUDA_API_VERSION
	.align		4
        /*0000*/ 	.byte	0x04, 0x37
        /*0002*/ 	.short	(.L_8 - .L_7)
.L_7:
        /*0004*/ 	.word	0x00000082


	//----- nvinfo : EIATTR_SPARSE_MMA_MASK
	.align		4
.L_8:
        /*0008*/ 	.byte	0x03, 0x50
        /*000a*/ 	.short	0x0000


	//----- nvinfo : EIATTR_MAXREG_COUNT
	.align		4
        /*000c*/ 	.byte	0x03, 0x1b
        /*000e*/ 	.short	0x00ff


	//----- nvinfo : EIATTR_EXTERNS
	.align		4
        /*0010*/ 	.byte	0x04, 0x0f
        /*0012*/ 	.short	(.L_10 - .L_9)


	//   ....[0]....
	.align		4
.L_9:
        /*0014*/ 	.word	index@(vprintf)


	//----- nvinfo : EIATTR_MERCURY_ISA_VERSION
	.align		4
.L_10:
        /*0018*/ 	.byte	0x03, 0x5f
        /*001a*/ 	.short	0x0101


	//----- nvinfo : EIATTR_VRC_CTA_INIT_COUNT
	.align		4
        /*001c*/ 	.byte	0x02, 0x4a
	.zero		1
	.zero		1


	//----- nvinfo : EIATTR_SYSCALL_OFFSETS
	.align		4
        /*0020*/ 	.byte	0x04, 0x46
        /*0022*/ 	.short	(.L_12 - .L_11)


	//   ....[0]....
.L_11:
        /*0024*/ 	.word	0x00000150


	//----- nvinfo : EIATTR_EXIT_INSTR_OFFSETS
	.align		4
.L_12:
        /*0028*/ 	.byte	0x04, 0x1c
        /*002a*/ 	.short	(.L_14 - .L_13)


	//   ....[0]....
.L_13:
        /*002c*/ 	.word	0x00000160


	//----- nvinfo : EIATTR_SW_WAR
	.align		4
.L_14:
        /*0030*/ 	.byte	0x04, 0x36
        /*0032*/ 	.short	(.L_16 - .L_15)
.L_15:
        /*0034*/ 	.word	0x00000008
.L_16:


//--------------------- .nv.callgraph             --------------------------
	.section	.nv.callgraph,"",@"SHT_CUDA_CALLGRAPH"
	.align	4
	.sectionentsize	8
	.align		4
        /*0000*/ 	.word	0x00000000
	.align		4
        /*0004*/ 	.word	0xffffffff
	.align		4
        /*0008*/ 	.word	index@(_Z10cuda_hellov)
	.align		4
        /*000c*/ 	.word	index@(vprintf)
	.align		4
        /*0010*/ 	.word	0x00000000
	.align		4
        /*0014*/ 	.word	0xfffffffe
	.align		4
        /*0018*/ 	.word	0x00000000
	.align		4
        /*001c*/ 	.word	0xfffffffd
	.align		4
        /*0020*/ 	.word	0x00000000
	.align		4
        /*0024*/ 	.word	0xfffffffc


//--------------------- .nv.constant4             --------------------------
	.section	.nv.constant4,"a",@progbits
	.align	8
	.align		8
.nv.constant4:
        /*0000*/ 	.dword	vprintf
	.align		8
        /*0008*/ 	.dword	$str


//--------------------- .text._Z10cuda_hellov     --------------------------
	.section	.text._Z10cuda_hellov,"ax",@progbits
	.align	128
        .global         _Z10cuda_hellov
        .type           _Z10cuda_hellov,@function
        .size           _Z10cuda_hellov,(.L_x_2 - _Z10cuda_hellov)
        .other          _Z10cuda_hellov,@"STO_CUDA_ENTRY STV_DEFAULT"
_Z10cuda_hellov:
.text._Z10cuda_hellov:
[----:B------:R-:W0:Y:S01]  /*0000*/  LDC R1, c[0x0][0x37c] ;  /* 0x0000df00ff017b82 */ /* 0x000e220000000800 */
[----:B------:R-:W1:Y:S01]  /*0010*/  S2R R2, SR_TID.X ;  /* 0x0000000000027919 */ /* 0x000e620000002100 */
[----:B------:R-:W2:Y:S06]  /*0020*/  LDCU UR5, c[0x0][0x2fc] ;  /* 0x00005f80ff0577ac */ /* 0x000eac0008000800 */
[----:B------:R-:W1:Y:S01]  /*0030*/  S2UR UR4, SR_CTAID.X ;  /* 0x00000000000479c3 */ /* 0x000e620000002500 */
[----:B0-----:R-:W-:Y:S01]  /*0040*/  VIADD R1, R1, 0xfffffff8 ;  /* 0xfffffff801017836 */ /* 0x001fe20000000000 */
[----:B------:R-:W0:Y:S06]  /*0050*/  S2R R0, SR_TID.Y ;  /* 0x0000000000007919 */ /* 0x000e2c0000002200 */
[----:B------:R-:W1:Y:S08]  /*0060*/  LDC R3, c[0x0][0x360] ;  /* 0x0000d800ff037b82 */ /* 0x000e700000000800 */
[----:B------:R-:W0:Y:S08]  /*0070*/  S2UR UR6, SR_CTAID.Y ;  /* 0x00000000000679c3 */ /* 0x000e300000002600 */
[----:B------:R-:W0:Y:S01]  /*0080*/  LDC R5, c[0x0][0x364] ;  /* 0x0000d900ff057b82 */ /* 0x000e220000000800 */
[----:B-1----:R-:W-:Y:S01]  /*0090*/  IMAD R2, R3, UR4, R2 ;  /* 0x0000000403027c24 */ /* 0x002fe2000f8e0202 */
[----:B------:R-:W1:Y:S01]  /*00a0*/  LDCU UR4, c[0x0][0x2f8] ;  /* 0x00005f00ff0477ac */ /* 0x000e620008000800 */
[----:B0-----:R-:W-:Y:S01]  /*00b0*/  IMAD R3, R5, UR6, R0 ;  /* 0x0000000605037c24 */ /* 0x001fe2000f8e0200 */
[----:B------:R-:W-:Y:S01]  /*00c0*/  MOV R0, 0x0 ;  /* 0x0000000000007802 */ /* 0x000fe20000000f00 */
[----:B------:R-:W0:Y:S01]  /*00d0*/  LDCU.64 UR6, c[0x4][0x8] ;  /* 0x01000100ff0677ac */ /* 0x000e220008000a00 */
[----:B-1----:R-:W-:-:S02]  /*00e0*/  IADD3 R6, P0, PT, R1, UR4, RZ ;  /* 0x0000000401067c10 */ /* 0x002fc4000ff1e0ff */
[----:B------:R1:W-:Y:S01]  /*00f0*/  STL.64 [R1], R2 ;  /* 0x0000000201007387 */ /* 0x0003e20000100a00 */
[----:B------:R1:W3:Y:S01]  /*0100*/  LDC.64 R8, c[0x4][R0] ;  /* 0x0100000000087b82 */ /* 0x0002e20000000a00 */
[----:B--2---:R-:W-:Y:S01]  /*0110*/  IADD3.X R7, PT, PT, RZ, UR5, RZ, P0, !PT ;  /* 0x00000005ff077c10 */ /* 0x004fe200087fe4ff */
[----:B0-----:R-:W-:Y:S01]  /*0120*/  IMAD.U32 R4, RZ, RZ, UR6 ;  /* 0x00000006ff047e24 */ /* 0x001fe2000f8e00ff */
[----:B-1----:R-:W-:-:S07]  /*0130*/  MOV R5, UR7 ;  /* 0x0000000700057c02 */ /* 0x002fce0008000f00 */
[----:B------:R-:W-:-:S07]  /*0140*/  LEPC R20, `(.L_x_0) ;  /* 0x000000001014794e */ /* 0x000fce0000000000 */
[----:B---3--:R-:W-:Y:S05]  /*0150*/  CALL.ABS.NOINC R8 ;  /* 0x0000000008007343 */ /* 0x008fea0003c00000 */
.L_x_0:
[----:B------:R-:W-:Y:S05]  /*0160*/  EXIT ;  /* 0x000000000000794d */ /* 0x000fea0003800000 */
.L_x_1:
[----:B------:R-:W-:-:S00]  /*0170*/  BRA `(.L_x_1) ;  /* 0xfffffffc00fc7947 */ /* 0x000fc0000383ffff */
[----:B------:R-:W-:-:S00]  /*0180*/  NOP ;  /* 0x0000000000007918 */ /* 0x000fc00000000000 */
[----:B------:R-:W-:-:S00]  /*0190*/  NOP ;  /* 0x0000000000007918 */ /* 0x000fc00000000000 */
[----:B------:R-:W-:-:S00]  /*01a0*/  NOP ;  /* 0x0000000000007918 */ /* 0x000fc00000000000 */
[----:B------:R-:W-:-:S00]  /*01b0*/  NOP ;  /* 0x0000000000007918 */ /* 0x000fc00000000000 */
[----:B------:R-:W-:-:S00]  /*01c0*/  NOP ;  /* 0x0000000000007918 */ /* 0x000fc00000000000 */
[----:B------:R-:W-:-:S00]  /*01d0*/  NOP ;  /* 0x0000000000007918 */ /* 0x000fc00000000000 */
[----:B------:R-:W-:-:S00]  /*01e0*/  NOP ;  /* 0x0000000000007918 */ /* 0x000fc00000000000 */
[----:B------:R-:W-:-:S00]  /*01f0*/  NOP ;  /* 0x0000000000007918 */ /* 0x000fc00000000000 */
.L_x_2:


//--------------------- .nv.global.init           --------------------------
	.section	.nv.global.init,"aw",@progbits
.nv.global.init:
	.type		$str,@object
	.size		$str,(.L_0 - $str)
$str:
        /*0000*/ 	.byte	0x48, 0x65, 0x6c, 0x6c, 0x6f, 0x20, 0x57, 0x6f, 0x72, 0x6c, 0x64, 0x20, 0x66, 0x72, 0x6f, 0x6d
        /*0010*/ 	.byte	0x20, 0x74, 0x68, 0x72, 0x65, 0x61, 0x64, 0x20, 0x25, 0x64, 0x2c, 0x20, 0x25, 0x64, 0x0a, 0x00
.L_0:


//--------------------- .nv.shared.reserved.0     --------------------------
	.section	.nv.shared.reserved.0,"aw",@nobits
	.weak		__nv_reservedSMEM_offset_0_alias
	.size		__nv_reservedSMEM_offset_0_alias, 0, 64
	.other		__nv_reservedSMEM_offset_0_alias,@"STO_CUDA_RESERVED_SHARED STV_DEFAULT"
__nv_reservedSMEM_offset_0_alias:
	.zero		0
	.zero		64


//--------------------- .nv.constant0._Z10cuda_hellov --------------------------
	.section	.nv.constant0._Z10cuda_hellov,"a",@progbits
	.sectionflags	@""
	.align	4
.nv.constant0._Z10cuda_hellov:
	.zero		896


//--------------------- SYMBOLS --------------------------

	.type		.nv.reservedSmem.offset0,@object
	.size		.nv.reservedSmem.offset0,0x4
	.type		vprintf,@function
